//
// Generated by NVIDIA NVVM Compiler
//
// Compiler Build ID: CL-36424714
// Cuda compilation tools, release 13.0, V13.0.88
// Based on NVVM 20.0.0
//

.version 9.0
.target sm_100
.address_size 64

	// .globl	lambda_19830

.visible .entry lambda_19830(
	.param .align 8 .b8 lambda_19830_param_0[24],
	.param .align 8 .b8 lambda_19830_param_1[16],
	.param .u64 .ptr .align 1 lambda_19830_param_2,
	.param .align 8 .b8 lambda_19830_param_3[40]
)
.maxntid 128
{
	.reg .pred 	%p<15>;
	.reg .b32 	%r<71>;
	.reg .b64 	%rd<29>;
	.reg .b64 	%fd<113>;

	ld.param.u64 	%rd8, [lambda_19830_param_3+24];
	ld.param.u64 	%rd1, [lambda_19830_param_0+8];
	ld.param.u32 	%r1, [lambda_19830_param_0+16];
	ld.param.u64 	%rd2, [lambda_19830_param_1+8];
	ld.param.v2.u32 	{%r41, %r42}, [lambda_19830_param_3+32];
	mov.u32 	%r43, %ctaid.x;
	mov.u32 	%r44, %ntid.x;
	mov.u32 	%r3, %tid.x;
	mul.lo.s32 	%r4, %r43, %r44;
	add.s32 	%r5, %r4, %r3;
	setp.ge.s32 	%p1, %r5, %r41;
	@%p1 bra 	$L__BB0_18;
	mov.u32 	%r45, %tid.y;
	mov.u32 	%r46, %ntid.y;
	mov.u32 	%r47, %ctaid.y;
	mad.lo.s32 	%r6, %r47, %r46, %r45;
	setp.ge.s32 	%p2, %r6, %r42;
	@%p2 bra 	$L__BB0_18;
	cvta.to.global.u64 	%rd4, %rd8;
	mul.lo.s32 	%r7, %r41, %r6;
	shr.u32 	%r48, %r1, 31;
	add.s32 	%r49, %r1, %r48;
	shr.s32 	%r8, %r49, 1;
	add.s32 	%r9, %r7, %r5;
	setp.le.s32 	%p3, %r8, %r5;
	cvta.to.global.u64 	%rd9, %rd2;
	mul.wide.u32 	%rd10, %r9, 8;
	add.s64 	%rd5, %rd9, %rd10;
	sub.s32 	%r50, %r41, %r8;
	setp.lt.s32 	%p4, %r5, %r50;
	and.pred  	%p5, %p3, %p4;
	@%p5 bra 	$L__BB0_4;
	add.s64 	%rd12, %rd4, %rd10;
	ld.global.f64 	%fd14, [%rd12];
	st.global.f64 	[%rd5], %fd14;
	bra.uni 	$L__BB0_18;
$L__BB0_4:
	cvta.to.global.u64 	%rd6, %rd1;
	setp.lt.s32 	%p6, %r1, -1;
	mov.f64 	%fd111, 0d0000000000000000;
	@%p6 bra 	$L__BB0_17;
	neg.s32 	%r70, %r8;
	abs.s32 	%r51, %r8;
	add.s32 	%r52, %r8, %r51;
	add.s32 	%r11, %r52, 1;
	and.b32  	%r12, %r11, 15;
	setp.lt.u32 	%p7, %r52, 15;
	mov.f64 	%fd111, 0d0000000000000000;
	@%p7 bra 	$L__BB0_8;
	and.b32  	%r54, %r11, -16;
	neg.s32 	%r69, %r54;
	sub.s32 	%r67, %r9, %r8;
	mov.f64 	%fd111, 0d0000000000000000;
	mov.b32 	%r68, 0;
$L__BB0_7:
	.pragma "nounroll";
	mul.wide.s32 	%rd13, %r68, 8;
	add.s64 	%rd14, %rd6, %rd13;
	ld.global.f64 	%fd19, [%rd14];
	mul.wide.s32 	%rd15, %r67, 8;
	add.s64 	%rd16, %rd4, %rd15;
	ld.global.f64 	%fd20, [%rd16];
	fma.rn.f64 	%fd21, %fd19, %fd20, %fd111;
	ld.global.f64 	%fd22, [%rd14+8];
	ld.global.f64 	%fd23, [%rd16+8];
	fma.rn.f64 	%fd24, %fd22, %fd23, %fd21;
	ld.global.f64 	%fd25, [%rd14+16];
	ld.global.f64 	%fd26, [%rd16+16];
	fma.rn.f64 	%fd27, %fd25, %fd26, %fd24;
	ld.global.f64 	%fd28, [%rd14+24];
	ld.global.f64 	%fd29, [%rd16+24];
	fma.rn.f64 	%fd30, %fd28, %fd29, %fd27;
	ld.global.f64 	%fd31, [%rd14+32];
	ld.global.f64 	%fd32, [%rd16+32];
	fma.rn.f64 	%fd33, %fd31, %fd32, %fd30;
	ld.global.f64 	%fd34, [%rd14+40];
	ld.global.f64 	%fd35, [%rd16+40];
	fma.rn.f64 	%fd36, %fd34, %fd35, %fd33;
	ld.global.f64 	%fd37, [%rd14+48];
	ld.global.f64 	%fd38, [%rd16+48];
	fma.rn.f64 	%fd39, %fd37, %fd38, %fd36;
	ld.global.f64 	%fd40, [%rd14+56];
	ld.global.f64 	%fd41, [%rd16+56];
	fma.rn.f64 	%fd42, %fd40, %fd41, %fd39;
	ld.global.f64 	%fd43, [%rd14+64];
	ld.global.f64 	%fd44, [%rd16+64];
	fma.rn.f64 	%fd45, %fd43, %fd44, %fd42;
	ld.global.f64 	%fd46, [%rd14+72];
	ld.global.f64 	%fd47, [%rd16+72];
	fma.rn.f64 	%fd48, %fd46, %fd47, %fd45;
	ld.global.f64 	%fd49, [%rd14+80];
	ld.global.f64 	%fd50, [%rd16+80];
	fma.rn.f64 	%fd51, %fd49, %fd50, %fd48;
	ld.global.f64 	%fd52, [%rd14+88];
	ld.global.f64 	%fd53, [%rd16+88];
	fma.rn.f64 	%fd54, %fd52, %fd53, %fd51;
	ld.global.f64 	%fd55, [%rd14+96];
	ld.global.f64 	%fd56, [%rd16+96];
	fma.rn.f64 	%fd57, %fd55, %fd56, %fd54;
	ld.global.f64 	%fd58, [%rd14+104];
	ld.global.f64 	%fd59, [%rd16+104];
	fma.rn.f64 	%fd60, %fd58, %fd59, %fd57;
	ld.global.f64 	%fd61, [%rd14+112];
	ld.global.f64 	%fd62, [%rd16+112];
	fma.rn.f64 	%fd63, %fd61, %fd62, %fd60;
	ld.global.f64 	%fd64, [%rd14+120];
	add.s32 	%r70, %r70, 16;
	ld.global.f64 	%fd65, [%rd16+120];
	fma.rn.f64 	%fd111, %fd64, %fd65, %fd63;
	add.s32 	%r69, %r69, 16;
	add.s32 	%r68, %r68, 16;
	add.s32 	%r67, %r67, 16;
	setp.eq.s32 	%p8, %r69, 0;
	@%p8 bra 	$L__BB0_8;
	bra.uni 	$L__BB0_7;
$L__BB0_8:
	setp.eq.s32 	%p9, %r12, 0;
	@%p9 bra 	$L__BB0_17;
	and.b32  	%r16, %r11, 7;
	setp.lt.u32 	%p10, %r12, 8;
	@%p10 bra 	$L__BB0_11;
	add.s32 	%r55, %r70, %r8;
	mul.wide.s32 	%rd17, %r55, 8;
	add.s64 	%rd18, %rd6, %rd17;
	ld.global.f64 	%fd67, [%rd18];
	add.s32 	%r56, %r9, %r70;
	mul.wide.s32 	%rd19, %r56, 8;
	add.s64 	%rd20, %rd4, %rd19;
	ld.global.f64 	%fd68, [%rd20];
	fma.rn.f64 	%fd69, %fd67, %fd68, %fd111;
	ld.global.f64 	%fd70, [%rd18+8];
	ld.global.f64 	%fd71, [%rd20+8];
	fma.rn.f64 	%fd72, %fd70, %fd71, %fd69;
	ld.global.f64 	%fd73, [%rd18+16];
	ld.global.f64 	%fd74, [%rd20+16];
	fma.rn.f64 	%fd75, %fd73, %fd74, %fd72;
	ld.global.f64 	%fd76, [%rd18+24];
	ld.global.f64 	%fd77, [%rd20+24];
	fma.rn.f64 	%fd78, %fd76, %fd77, %fd75;
	ld.global.f64 	%fd79, [%rd18+32];
	ld.global.f64 	%fd80, [%rd20+32];
	fma.rn.f64 	%fd81, %fd79, %fd80, %fd78;
	ld.global.f64 	%fd82, [%rd18+40];
	ld.global.f64 	%fd83, [%rd20+40];
	fma.rn.f64 	%fd84, %fd82, %fd83, %fd81;
	ld.global.f64 	%fd85, [%rd18+48];
	ld.global.f64 	%fd86, [%rd20+48];
	fma.rn.f64 	%fd87, %fd85, %fd86, %fd84;
	ld.global.f64 	%fd88, [%rd18+56];
	ld.global.f64 	%fd89, [%rd20+56];
	fma.rn.f64 	%fd111, %fd88, %fd89, %fd87;
	add.s32 	%r70, %r70, 8;
$L__BB0_11:
	setp.eq.s32 	%p11, %r16, 0;
	@%p11 bra 	$L__BB0_17;
	and.b32  	%r19, %r11, 3;
	setp.lt.u32 	%p12, %r16, 4;
	@%p12 bra 	$L__BB0_14;
	add.s32 	%r57, %r70, %r8;
	mul.wide.s32 	%rd21, %r57, 8;
	add.s64 	%rd22, %rd6, %rd21;
	ld.global.f64 	%fd91, [%rd22];
	add.s32 	%r58, %r9, %r70;
	mul.wide.s32 	%rd23, %r58, 8;
	add.s64 	%rd24, %rd4, %rd23;
	ld.global.f64 	%fd92, [%rd24];
	fma.rn.f64 	%fd93, %fd91, %fd92, %fd111;
	ld.global.f64 	%fd94, [%rd22+8];
	ld.global.f64 	%fd95, [%rd24+8];
	fma.rn.f64 	%fd96, %fd94, %fd95, %fd93;
	ld.global.f64 	%fd97, [%rd22+16];
	ld.global.f64 	%fd98, [%rd24+16];
	fma.rn.f64 	%fd99, %fd97, %fd98, %fd96;
	ld.global.f64 	%fd100, [%rd22+24];
	ld.global.f64 	%fd101, [%rd24+24];
	fma.rn.f64 	%fd111, %fd100, %fd101, %fd99;
	add.s32 	%r70, %r70, 4;
$L__BB0_14:
	setp.eq.s32 	%p13, %r19, 0;
	@%p13 bra 	$L__BB0_17;
	add.s32 	%r59, %r3, %r70;
	add.s32 	%r60, %r59, %r4;
	add.s32 	%r66, %r60, %r7;
	add.s32 	%r65, %r70, %r8;
	neg.s32 	%r64, %r19;
$L__BB0_16:
	.pragma "nounroll";
	mul.wide.s32 	%rd25, %r66, 8;
	add.s64 	%rd26, %rd4, %rd25;
	mul.wide.s32 	%rd27, %r65, 8;
	add.s64 	%rd28, %rd6, %rd27;
	ld.global.f64 	%fd102, [%rd28];
	ld.global.f64 	%fd103, [%rd26];
	fma.rn.f64 	%fd111, %fd102, %fd103, %fd111;
	add.s32 	%r66, %r66, 1;
	add.s32 	%r65, %r65, 1;
	add.s32 	%r64, %r64, 1;
	setp.ne.s32 	%p14, %r64, 0;
	@%p14 bra 	$L__BB0_16;
$L__BB0_17:
	st.global.f64 	[%rd5], %fd111;
$L__BB0_18:
	ret;

}
	// .globl	lambda_19967
.visible .entry lambda_19967(
	.param .align 8 .b8 lambda_19967_param_0[16],
	.param .u64 .ptr .align 1 lambda_19967_param_1,
	.param .align 8 .b8 lambda_19967_param_2[40],
	.param .align 8 .b8 lambda_19967_param_3[24]
)
.maxntid 128
{
	.reg .pred 	%p<14>;
	.reg .b32 	%r<59>;
	.reg .b64 	%rd<41>;
	.reg .b64 	%fd<69>;

	ld.param.u64 	%rd1, [lambda_19967_param_0+8];
	ld.param.u64 	%rd2, [lambda_19967_param_2+24];
	ld.param.u64 	%rd3, [lambda_19967_param_3+8];
	ld.param.u32 	%r3, [lambda_19967_param_3+16];
	ld.param.v2.u32 	{%r1, %r2}, [lambda_19967_param_2+32];
	mov.u32 	%r28, %ctaid.x;
	mov.u32 	%r29, %ntid.x;
	mov.u32 	%r30, %tid.x;
	mad.lo.s32 	%r4, %r28, %r29, %r30;
	setp.ge.s32 	%p1, %r4, %r1;
	@%p1 bra 	$L__BB1_17;
	mov.u32 	%r31, %tid.y;
	mov.u32 	%r32, %ntid.y;
	mov.u32 	%r33, %ctaid.y;
	mad.lo.s32 	%r5, %r33, %r32, %r31;
	setp.ge.s32 	%p2, %r5, %r2;
	@%p2 bra 	$L__BB1_17;
	cvta.to.global.u64 	%rd4, %rd2;
	shr.u32 	%r34, %r3, 31;
	add.s32 	%r35, %r3, %r34;
	shr.s32 	%r6, %r35, 1;
	mad.lo.s32 	%r7, %r1, %r5, %r4;
	cvta.to.global.u64 	%rd7, %rd1;
	mul.wide.u32 	%rd8, %r7, 8;
	add.s64 	%rd5, %rd7, %rd8;
	setp.ge.s32 	%p3, %r5, %r6;
	sub.s32 	%r36, %r2, %r6;
	setp.lt.s32 	%p4, %r5, %r36;
	and.pred  	%p5, %p3, %p4;
	@%p5 bra 	$L__BB1_4;
	add.s64 	%rd10, %rd4, %rd8;
	ld.global.f64 	%fd13, [%rd10];
	st.global.f64 	[%rd5], %fd13;
	bra.uni 	$L__BB1_17;
$L__BB1_4:
	cvta.to.global.u64 	%rd6, %rd3;
	setp.lt.s32 	%p6, %r3, -1;
	mov.f64 	%fd67, 0d0000000000000000;
	@%p6 bra 	$L__BB1_16;
	neg.s32 	%r58, %r6;
	abs.s32 	%r37, %r6;
	add.s32 	%r9, %r6, %r37;
	add.s32 	%r10, %r9, 1;
	and.b32  	%r11, %r10, 7;
	setp.lt.u32 	%p7, %r9, 7;
	mov.f64 	%fd67, 0d0000000000000000;
	@%p7 bra 	$L__BB1_8;
	and.b32  	%r39, %r10, -8;
	neg.s32 	%r57, %r39;
	sub.s32 	%r40, %r5, %r6;
	mad.lo.s32 	%r55, %r1, %r40, %r4;
	shl.b32 	%r14, %r1, 3;
	mov.f64 	%fd67, 0d0000000000000000;
	mov.b32 	%r56, 0;
	mul.wide.s32 	%rd15, %r1, 8;
$L__BB1_7:
	.pragma "nounroll";
	mul.wide.s32 	%rd11, %r56, 8;
	add.s64 	%rd12, %rd6, %rd11;
	mul.wide.s32 	%rd13, %r55, 8;
	add.s64 	%rd14, %rd4, %rd13;
	ld.global.f64 	%fd18, [%rd12];
	ld.global.f64 	%fd19, [%rd14];
	fma.rn.f64 	%fd20, %fd18, %fd19, %fd67;
	add.s64 	%rd16, %rd14, %rd15;
	ld.global.f64 	%fd21, [%rd12+8];
	ld.global.f64 	%fd22, [%rd16];
	fma.rn.f64 	%fd23, %fd21, %fd22, %fd20;
	add.s64 	%rd17, %rd16, %rd15;
	ld.global.f64 	%fd24, [%rd12+16];
	ld.global.f64 	%fd25, [%rd17];
	fma.rn.f64 	%fd26, %fd24, %fd25, %fd23;
	add.s64 	%rd18, %rd17, %rd15;
	ld.global.f64 	%fd27, [%rd12+24];
	ld.global.f64 	%fd28, [%rd18];
	fma.rn.f64 	%fd29, %fd27, %fd28, %fd26;
	add.s64 	%rd19, %rd18, %rd15;
	ld.global.f64 	%fd30, [%rd12+32];
	ld.global.f64 	%fd31, [%rd19];
	fma.rn.f64 	%fd32, %fd30, %fd31, %fd29;
	add.s64 	%rd20, %rd19, %rd15;
	ld.global.f64 	%fd33, [%rd12+40];
	ld.global.f64 	%fd34, [%rd20];
	fma.rn.f64 	%fd35, %fd33, %fd34, %fd32;
	add.s64 	%rd21, %rd20, %rd15;
	ld.global.f64 	%fd36, [%rd12+48];
	ld.global.f64 	%fd37, [%rd21];
	fma.rn.f64 	%fd38, %fd36, %fd37, %fd35;
	add.s32 	%r58, %r58, 8;
	add.s64 	%rd22, %rd21, %rd15;
	ld.global.f64 	%fd39, [%rd12+56];
	ld.global.f64 	%fd40, [%rd22];
	fma.rn.f64 	%fd67, %fd39, %fd40, %fd38;
	add.s32 	%r57, %r57, 8;
	add.s32 	%r56, %r56, 8;
	add.s32 	%r55, %r55, %r14;
	setp.eq.s32 	%p8, %r57, 0;
	@%p8 bra 	$L__BB1_8;
	bra.uni 	$L__BB1_7;
$L__BB1_8:
	setp.eq.s32 	%p9, %r11, 0;
	@%p9 bra 	$L__BB1_16;
	setp.lt.u32 	%p10, %r11, 4;
	@%p10 bra 	$L__BB1_11;
	add.s32 	%r41, %r58, %r5;
	add.s32 	%r42, %r58, %r6;
	mad.lo.s32 	%r43, %r41, %r1, %r4;
	mul.wide.s32 	%rd23, %r42, 8;
	add.s64 	%rd24, %rd6, %rd23;
	mul.wide.s32 	%rd25, %r43, 8;
	add.s64 	%rd26, %rd4, %rd25;
	ld.global.f64 	%fd42, [%rd24];
	ld.global.f64 	%fd43, [%rd26];
	fma.rn.f64 	%fd44, %fd42, %fd43, %fd67;
	mul.wide.s32 	%rd27, %r1, 8;
	add.s64 	%rd28, %rd26, %rd27;
	ld.global.f64 	%fd45, [%rd24+8];
	ld.global.f64 	%fd46, [%rd28];
	fma.rn.f64 	%fd47, %fd45, %fd46, %fd44;
	add.s64 	%rd29, %rd28, %rd27;
	ld.global.f64 	%fd48, [%rd24+16];
	ld.global.f64 	%fd49, [%rd29];
	fma.rn.f64 	%fd50, %fd48, %fd49, %fd47;
	add.s64 	%rd30, %rd29, %rd27;
	ld.global.f64 	%fd51, [%rd24+24];
	ld.global.f64 	%fd52, [%rd30];
	fma.rn.f64 	%fd67, %fd51, %fd52, %fd50;
	add.s32 	%r58, %r58, 4;
$L__BB1_11:
	and.b32  	%r44, %r10, 3;
	setp.eq.s32 	%p11, %r44, 0;
	@%p11 bra 	$L__BB1_16;
	setp.eq.s32 	%p12, %r44, 1;
	@%p12 bra 	$L__BB1_14;
	add.s32 	%r45, %r58, %r5;
	add.s32 	%r46, %r58, %r6;
	mad.lo.s32 	%r47, %r45, %r1, %r4;
	mul.wide.s32 	%rd31, %r46, 8;
	add.s64 	%rd32, %rd6, %rd31;
	mul.wide.s32 	%rd33, %r47, 8;
	add.s64 	%rd34, %rd4, %rd33;
	ld.global.f64 	%fd54, [%rd32];
	ld.global.f64 	%fd55, [%rd34];
	fma.rn.f64 	%fd56, %fd54, %fd55, %fd67;
	mul.wide.s32 	%rd35, %r1, 8;
	add.s64 	%rd36, %rd34, %rd35;
	ld.global.f64 	%fd57, [%rd32+8];
	ld.global.f64 	%fd58, [%rd36];
	fma.rn.f64 	%fd67, %fd57, %fd58, %fd56;
	add.s32 	%r58, %r58, 2;
$L__BB1_14:
	and.b32  	%r48, %r9, 1;
	setp.eq.b32 	%p13, %r48, 1;
	@%p13 bra 	$L__BB1_16;
	add.s32 	%r49, %r58, %r5;
	add.s32 	%r50, %r58, %r6;
	mad.lo.s32 	%r51, %r49, %r1, %r4;
	mul.wide.s32 	%rd37, %r50, 8;
	add.s64 	%rd38, %rd6, %rd37;
	mul.wide.s32 	%rd39, %r51, 8;
	add.s64 	%rd40, %rd4, %rd39;
	ld.global.f64 	%fd59, [%rd38];
	ld.global.f64 	%fd60, [%rd40];
	fma.rn.f64 	%fd67, %fd59, %fd60, %fd67;
$L__BB1_16:
	st.global.f64 	[%rd5], %fd67;
$L__BB1_17:
	ret;

}


// ===== COMPILED SASS (sm_100) =====

	.target	sm_100

	.elftype	@"ET_EXEC"


//--------------------- .note.nv.tkinfo           --------------------------
	.section	.note.nv.tkinfo,"",@"SHT_NOTE"
	.sectionflags	@"SHF_NOTE_NV_TKINFO"
	.tkinfo
        /*0018*/ 	.word	0x00000002
        /*0030*/ 	.string	""
        /*0030*/ 	.string	"ptxas"
        /*0030*/ 	.string	"Cuda compilation tools, release 13.0, V13.0.88"
        /*0030*/ 	.string	"Build cuda_13.0.r13.0/compiler.36424714_0"
        /*0030*/ 	.string	"-arch sm_100 -m 64 "



//--------------------- .note.nv.cuinfo           --------------------------
	.section	.note.nv.cuinfo,"",@"SHT_NOTE"
	.sectionflags	@"SHF_NOTE_NV_CUINFO"
        /*0018*/ 	.short	0x0002
        /*001a*/ 	.short	0x0064
        /*001c*/ 	.short	0x0082
	.zero		2


//--------------------- .nv.info                  --------------------------
	.section	.nv.info,"",@"SHT_CUDA_INFO"
	.align	4


	//----- nvinfo : EIATTR_REGCOUNT
	.align		4
        /*0000*/ 	.byte	0x04, 0x2f
        /*0002*/ 	.short	(.L_1 - .L_0)
	.align		4
.L_0:
        /*0004*/ 	.word	index@(lambda_19830)
        /*0008*/ 	.word	0x00000020


	//----- nvinfo : EIATTR_FRAME_SIZE
	.align		4
.L_1:
        /*000c*/ 	.byte	0x04, 0x11
        /*000e*/ 	.short	(.L_3 - .L_2)
	.align		4
.L_2:
        /*0010*/ 	.word	index@(lambda_19830)
        /*0014*/ 	.word	0x00000000


	//----- nvinfo : EIATTR_REGCOUNT
	.align		4
.L_3:
        /*0018*/ 	.byte	0x04, 0x2f
        /*001a*/ 	.short	(.L_5 - .L_4)
	.align		4
.L_4:
        /*001c*/ 	.word	index@(lambda_19967)
        /*0020*/ 	.word	0x00000020


	//----- nvinfo : EIATTR_FRAME_SIZE
	.align		4
.L_5:
        /*0024*/ 	.byte	0x04, 0x11
        /*0026*/ 	.short	(.L_7 - .L_6)
	.align		4
.L_6:
        /*0028*/ 	.word	index@(lambda_19967)
        /*002c*/ 	.word	0x00000000


	//----- nvinfo : EIATTR_MIN_STACK_SIZE
	.align		4
.L_7:
        /*0030*/ 	.byte	0x04, 0x12
        /*0032*/ 	.short	(.L_9 - .L_8)
	.align		4
.L_8:
        /*0034*/ 	.word	index@(lambda_19967)
        /*0038*/ 	.word	0x00000000


	//----- nvinfo : EIATTR_MIN_STACK_SIZE
	.align		4
.L_9:
        /*003c*/ 	.byte	0x04, 0x12
        /*003e*/ 	.short	(.L_11 - .L_10)
	.align		4
.L_10:
        /*0040*/ 	.word	index@(lambda_19830)
        /*0044*/ 	.word	0x00000000
.L_11:


//--------------------- .nv.compat                --------------------------
	.section	.nv.compat,"",@"SHT_CUDA_COMPAT_INFO"
	.align	4
        /*0000*/ 	.byte	0x02, 0x09, 0x00, 0x00, 0x02, 0x02, 0x01, 0x00, 0x02, 0x05, 0x05, 0x00, 0x03, 0x07, 0x01, 0x01
        /*0010*/ 	.byte	0x02, 0x03, 0x00, 0x00, 0x02, 0x06, 0x01, 0x00, 0x04, 0x0b, 0x08, 0x00, 0x01, 0x00, 0x00, 0x00
        /*0020*/ 	.byte	0x00, 0x00, 0x00, 0x00


//--------------------- .nv.info.lambda_19967     --------------------------
	.section	.nv.info.lambda_19967,"",@"SHT_CUDA_INFO"
	.sectionflags	@""
	.align	4


	//----- nvinfo : EIATTR_CUDA_API_VERSION
	.align		4
        /*0000*/ 	.byte	0x04, 0x37
        /*0002*/ 	.short	(.L_13 - .L_12)
.L_12:
        /*0004*/ 	.word	0x00000082


	//----- nvinfo : EIATTR_KPARAM_INFO
	.align		4
.L_13:
        /*0008*/ 	.byte	0x04, 0x17
        /*000a*/ 	.short	(.L_15 - .L_14)
.L_14:
        /*000c*/ 	.word	0x00000000
        /*0010*/ 	.short	0x0003
        /*0012*/ 	.short	0x0040
        /*0014*/ 	.byte	0x00, 0xf0, 0x61, 0x00


	//----- nvinfo : EIATTR_KPARAM_INFO
	.align		4
.L_15:
        /*0018*/ 	.byte	0x04, 0x17
        /*001a*/ 	.short	(.L_17 - .L_16)
.L_16:
        /*001c*/ 	.word	0x00000000
        /*0020*/ 	.short	0x0002
        /*0022*/ 	.short	0x0018
        /*0024*/ 	.byte	0x00, 0xf0, 0xa1, 0x00


	//----- nvinfo : EIATTR_KPARAM_INFO
	.align		4
.L_17:
        /*0028*/ 	.byte	0x04, 0x17
        /*002a*/ 	.short	(.L_19 - .L_18)
.L_18:
        /*002c*/ 	.word	0x00000000
        /*0030*/ 	.short	0x0001
        /*0032*/ 	.short	0x0010
        /*0034*/ 	.byte	0x00, 0xf5, 0x21, 0x00


	//----- nvinfo : EIATTR_KPARAM_INFO
	.align		4
.L_19:
        /*0038*/ 	.byte	0x04, 0x17
        /*003a*/ 	.short	(.L_21 - .L_20)
.L_20:
        /*003c*/ 	.word	0x00000000
        /*0040*/ 	.short	0x0000
        /*0042*/ 	.short	0x0000
        /*0044*/ 	.byte	0x00, 0xf0, 0x41, 0x00


	//----- nvinfo : EIATTR_SPARSE_MMA_MASK
	.align		4
.L_21:
        /*0048*/ 	.byte	0x03, 0x50
        /*004a*/ 	.short	0x0000


	//----- nvinfo : EIATTR_MAXREG_COUNT
	.align		4
        /*004c*/ 	.byte	0x03, 0x1b
        /*004e*/ 	.short	0x00ff


	//----- nvinfo : EIATTR_MERCURY_ISA_VERSION
	.align		4
        /*0050*/ 	.byte	0x03, 0x5f
        /*0052*/ 	.short	0x0101


	//----- nvinfo : EIATTR_VRC_CTA_INIT_COUNT
	.align		4
        /*0054*/ 	.byte	0x02, 0x4a
	.zero		1
	.zero		1


	//----- nvinfo : EIATTR_EXIT_INSTR_OFFSETS
	.align		4
        /*0058*/ 	.byte	0x04, 0x1c
        /*005a*/ 	.short	(.L_23 - .L_22)


	//   ....[0]....
.L_22:
        /*005c*/ 	.word	0x00000080


	//   ....[1]....
        /*0060*/ 	.word	0x000000f0


	//   ....[2]....
        /*0064*/ 	.word	0x000001f0


	//   ....[3]....
        /*0068*/ 	.word	0x00000960


	//----- nvinfo : EIATTR_MAX_THREADS
	.align		4
.L_23:
        /*006c*/ 	.byte	0x04, 0x05
        /*006e*/ 	.short	(.L_25 - .L_24)
.L_24:
        /*0070*/ 	.word	0x00000080
        /*0074*/ 	.word	0x00000001
        /*0078*/ 	.word	0x00000001


	//----- nvinfo : EIATTR_CRS_STACK_SIZE
	.align		4
.L_25:
        /*007c*/ 	.byte	0x04, 0x1e
        /*007e*/ 	.short	(.L_27 - .L_26)
.L_26:
        /*0080*/ 	.word	0x00000000


	//----- nvinfo : EIATTR_CBANK_PARAM_SIZE
	.align		4
.L_27:
        /*0084*/ 	.byte	0x03, 0x19
        /*0086*/ 	.short	0x0058


	//----- nvinfo : EIATTR_PARAM_CBANK
	.align		4
        /*0088*/ 	.byte	0x04, 0x0a
        /*008a*/ 	.short	(.L_29 - .L_28)
	.align		4
.L_28:
        /*008c*/ 	.word	index@(.nv.constant0.lambda_19967)
        /*0090*/ 	.short	0x0380
        /*0092*/ 	.short	0x0058


	//----- nvinfo : EIATTR_SW_WAR
	.align		4
.L_29:
        /*0094*/ 	.byte	0x04, 0x36
        /*0096*/ 	.short	(.L_31 - .L_30)
.L_30:
        /*0098*/ 	.word	0x00000008
.L_31:


//--------------------- .nv.info.lambda_19830     --------------------------
	.section	.nv.info.lambda_19830,"",@"SHT_CUDA_INFO"
	.sectionflags	@""
	.align	4


	//----- nvinfo : EIATTR_CUDA_API_VERSION
	.align		4
        /*0000*/ 	.byte	0x04, 0x37
        /*0002*/ 	.short	(.L_33 - .L_32)
.L_32:
        /*0004*/ 	.word	0x00000082


	//----- nvinfo : EIATTR_KPARAM_INFO
	.align		4
.L_33:
        /*0008*/ 	.byte	0x04, 0x17
        /*000a*/ 	.short	(.L_35 - .L_34)
.L_34:
        /*000c*/ 	.word	0x00000000
        /*0010*/ 	.short	0x0003
        /*0012*/ 	.short	0x0030
        /*0014*/ 	.byte	0x00, 0xf0, 0xa1, 0x00


	//----- nvinfo : EIATTR_KPARAM_INFO
	.align		4
.L_35:
        /*0018*/ 	.byte	0x04, 0x17
        /*001a*/ 	.short	(.L_37 - .L_36)
.L_36:
        /*001c*/ 	.word	0x00000000
        /*0020*/ 	.short	0x0002
        /*0022*/ 	.short	0x0028
        /*0024*/ 	.byte	0x00, 0xf5, 0x21, 0x00


	//----- nvinfo : EIATTR_KPARAM_INFO
	.align		4
.L_37:
        /*0028*/ 	.byte	0x04, 0x17
        /*002a*/ 	.short	(.L_39 - .L_38)
.L_38:
        /*002c*/ 	.word	0x00000000
        /*0030*/ 	.short	0x0001
        /*0032*/ 	.short	0x0018
        /*0034*/ 	.byte	0x00, 0xf0, 0x41, 0x00


	//----- nvinfo : EIATTR_KPARAM_INFO
	.align		4
.L_39:
        /*0038*/ 	.byte	0x04, 0x17
        /*003a*/ 	.short	(.L_41 - .L_40)
.L_40:
        /*003c*/ 	.word	0x00000000
        /*0040*/ 	.short	0x0000
        /*0042*/ 	.short	0x0000
        /*0044*/ 	.byte	0x00, 0xf0, 0x61, 0x00


	//----- nvinfo : EIATTR_SPARSE_MMA_MASK
	.align		4
.L_41:
        /*0048*/ 	.byte	0x03, 0x50
        /*004a*/ 	.short	0x0000


	//----- nvinfo : EIATTR_MAXREG_COUNT
	.align		4
        /*004c*/ 	.byte	0x03, 0x1b
        /*004e*/ 	.short	0x00ff


	//----- nvinfo : EIATTR_MERCURY_ISA_VERSION
	.align		4
        /*0050*/ 	.byte	0x03, 0x5f
        /*0052*/ 	.short	0x0101


	//----- nvinfo : EIATTR_VRC_CTA_INIT_COUNT
	.align		4
        /*0054*/ 	.byte	0x02, 0x4a
	.zero		1
	.zero		1


	//----- nvinfo : EIATTR_EXIT_INSTR_OFFSETS
	.align		4
        /*0058*/ 	.byte	0x04, 0x1c
        /*005a*/ 	.short	(.L_43 - .L_42)


	//   ....[0]....
.L_42:
        /*005c*/ 	.word	0x00000080


	//   ....[1]....
        /*0060*/ 	.word	0x000000f0


	//   ....[2]....
        /*0064*/ 	.word	0x000001f0


	//   ....[3]....
        /*0068*/ 	.word	0x00000ba0


	//----- nvinfo : EIATTR_MAX_THREADS
	.align		4
.L_43:
        /*006c*/ 	.byte	0x04, 0x05
        /*006e*/ 	.short	(.L_45 - .L_44)
.L_44:
        /*0070*/ 	.word	0x00000080
        /*0074*/ 	.word	0x00000001
        /*0078*/ 	.word	0x00000001


	//----- nvinfo : EIATTR_CRS_STACK_SIZE
	.align		4
.L_45:
        /*007c*/ 	.byte	0x04, 0x1e
        /*007e*/ 	.short	(.L_47 - .L_46)
.L_46:
        /*0080*/ 	.word	0x00000000


	//----- nvinfo : EIATTR_CBANK_PARAM_SIZE
	.align		4
.L_47:
        /*0084*/ 	.byte	0x03, 0x19
        /*0086*/ 	.short	0x0058


	//----- nvinfo : EIATTR_PARAM_CBANK
	.align		4
        /*0088*/ 	.byte	0x04, 0x0a
        /*008a*/ 	.short	(.L_49 - .L_48)
	.align		4
.L_48:
        /*008c*/ 	.word	index@(.nv.constant0.lambda_19830)
        /*0090*/ 	.short	0x0380
        /*0092*/ 	.short	0x0058


	//----- nvinfo : EIATTR_SW_WAR
	.align		4
.L_49:
        /*0094*/ 	.byte	0x04, 0x36
        /*0096*/ 	.short	(.L_51 - .L_50)
.L_50:
        /*0098*/ 	.word	0x00000008
.L_51:


//--------------------- .nv.callgraph             --------------------------
	.section	.nv.callgraph,"",@"SHT_CUDA_CALLGRAPH"
	.align	4
	.sectionentsize	8
	.align		4
        /*0000*/ 	.word	0x00000000
	.align		4
        /*0004*/ 	.word	0xffffffff
	.align		4
        /*0008*/ 	.word	0x00000000
	.align		4
        /*000c*/ 	.word	0xfffffffe
	.align		4
        /*0010*/ 	.word	0x00000000
	.align		4
        /*0014*/ 	.word	0xfffffffd
	.align		4
        /*0018*/ 	.word	0x00000000
	.align		4
        /*001c*/ 	.word	0xfffffffc


//--------------------- .text.lambda_19967        --------------------------
	.section	.text.lambda_19967,"ax",@progbits
	.align	128
        .global         lambda_19967
        .type           lambda_19967,@function
        .size           lambda_19967,(.L_x_14 - lambda_19967)
        .other          lambda_19967,@"STO_CUDA_ENTRY STV_DEFAULT"
lambda_19967:
.text.lambda_19967:
[----:B------:R-:W-:Y:S01]  /*0000*/  LDC R1, c[0x0][0x37c] ;  /* 0x0000df00ff017b82 */ /* 0x000fe20000000800 */
[----:B------:R-:W0:Y:S07]  /*0010*/  S2R R3, SR_TID.X ;  /* 0x0000000000037919 */ /* 0x000e2e0000002100 */
[----:B------:R-:W0:Y:S01]  /*0020*/  S2UR UR4, SR_CTAID.X ;  /* 0x00000000000479c3 */ /* 0x000e220000002500 */
[----:B------:R-:W1:Y:S07]  /*0030*/  LDCU UR5, c[0x0][0x3b8] ;  /* 0x00007700ff0577ac */ /* 0x000e6e0008000800 */
[----:B------:R-:W0:Y:S02]  /*0040*/  LDC R0, c[0x0][0x360] ;  /* 0x0000d800ff007b82 */ /* 0x000e240000000800 */
[----:B0-----:R-:W-:Y:S01]  /*0050*/  IMAD R0, R0, UR4, R3 ;  /* 0x0000000400007c24 */ /* 0x001fe2000f8e0203 */
[----:B-1----:R-:W-:-:S04]  /*0060*/  MOV R3, UR5 ;  /* 0x0000000500037c02 */ /* 0x002fc80008000f00 */
[----:B------:R-:W-:-:S13]  /*0070*/  ISETP.GE.AND P0, PT, R0, R3, PT ;  /* 0x000000030000720c */ /* 0x000fda0003f06270 */
[----:B------:R-:W-:Y:S05]  /*0080*/  @P0 EXIT ;  /* 0x000000000000094d */ /* 0x000fea0003800000 */
[----:B------:R-:W0:Y:S01]  /*0090*/  S2R R2, SR_TID.Y ;  /* 0x0000000000027919 */ /* 0x000e220000002200 */
[----:B------:R-:W0:Y:S01]  /*00a0*/  LDCU UR4, c[0x0][0x364] ;  /* 0x00006c80ff0477ac */ /* 0x000e220008000800 */
[----:B------:R-:W0:Y:S01]  /*00b0*/  S2R R5, SR_CTAID.Y ;  /* 0x0000000000057919 */ /* 0x000e220000002600 */
[----:B------:R-:W1:Y:S01]  /*00c0*/  LDCU UR5, c[0x0][0x3bc] ;  /* 0x00007780ff0577ac */ /* 0x000e620008000800 */
[----:B0-----:R-:W-:-:S05]  /*00d0*/  IMAD R2, R5, UR4, R2 ;  /* 0x0000000405027c24 */ /* 0x001fca000f8e0202 */
[----:B-1----:R-:W-:-:S13]  /*00e0*/  ISETP.GE.AND P0, PT, R2, UR5, PT ;  /* 0x0000000502007c0c */ /* 0x002fda000bf06270 */
[----:B------:R-:W-:Y:S05]  /*00f0*/  @P0 EXIT ;  /* 0x000000000000094d */ /* 0x000fea0003800000 */
[----:B------:R-:W0:Y:S08]  /*0100*/  LDC R4, c[0x0][0x3d0] ;  /* 0x0000f400ff047b82 */ /* 0x000e300000000800 */
[----:B------:R-:W1:Y:S01]  /*0110*/  LDC.64 R8, c[0x0][0x388] ;  /* 0x0000e200ff087b82 */ /* 0x000e620000000a00 */
[----:B0-----:R-:W-:-:S04]  /*0120*/  LEA.HI R5, R4, R4, RZ, 0x1 ;  /* 0x0000000404057211 */ /* 0x001fc800078f08ff */
[----:B------:R-:W-:-:S04]  /*0130*/  SHF.R.S32.HI R5, RZ, 0x1, R5 ;  /* 0x00000001ff057819 */ /* 0x000fc80000011405 */
[----:B------:R-:W-:Y:S01]  /*0140*/  IADD3 R7, PT, PT, -R5, UR5, RZ ;  /* 0x0000000505077c10 */ /* 0x000fe2000fffe1ff */
[----:B------:R-:W0:Y:S01]  /*0150*/  LDCU.64 UR4, c[0x0][0x358] ;  /* 0x00006b00ff0477ac */ /* 0x000e220008000a00 */
[C---:B------:R-:W-:Y:S02]  /*0160*/  ISETP.GE.AND P1, PT, R2.reuse, R5, PT ;  /* 0x000000050200720c */ /* 0x040fe40003f26270 */
[C---:B------:R-:W-:Y:S01]  /*0170*/  ISETP.GE.AND P0, PT, R2.reuse, R7, PT ;  /* 0x000000070200720c */ /* 0x040fe20003f06270 */
[----:B------:R-:W-:-:S04]  /*0180*/  IMAD R7, R2, R3, R0 ;  /* 0x0000000302077224 */ /* 0x000fc800078e0200 */
[----:B-1----:R-:W-:-:S08]  /*0190*/  IMAD.WIDE.U32 R8, R7, 0x8, R8 ;  /* 0x0000000807087825 */ /* 0x002fd000078e0008 */
[----:B------:R-:W-:Y:S05]  /*01a0*/  @!P0 BRA P1, `(.L_x_0) ;  /* 0x0000000000148947 */ /* 0x000fea0000800000 */
[----:B------:R-:W1:Y:S02]  /*01b0*/  LDC.64 R2, c[0x0][0x3b0] ;  /* 0x0000ec00ff027b82 */ /* 0x000e640000000a00 */
[----:B-1----:R-:W-:-:S06]  /*01c0*/  IMAD.WIDE.U32 R2, R7, 0x8, R2 ;  /* 0x0000000807027825 */ /* 0x002fcc00078e0002 */
[----:B0-----:R-:W2:Y:S04]  /*01d0*/  LDG.E.64 R2, desc[UR4][R2.64] ;  /* 0x0000000402027981 */ /* 0x001ea8000c1e1b00 */
[----:B--2---:R-:W-:Y:S01]  /*01e0*/  STG.E.64 desc[UR4][R8.64], R2 ;  /* 0x0000000208007986 */ /* 0x004fe2000c101b04 */
[----:B------:R-:W-:Y:S05]  /*01f0*/  EXIT ;  /* 0x000000000000794d */ /* 0x000fea0003800000 */
.L_x_0:
[----:B------:R-:W-:Y:S02]  /*0200*/  ISETP.GE.AND P0, PT, R4, -0x1, PT ;  /* 0xffffffff0400780c */ /* 0x000fe40003f06270 */
[----:B------:R-:W-:-:S11]  /*0210*/  CS2R R18, SRZ ;  /* 0x0000000000127805 */ /* 0x000fd6000001ff00 */
[----:B------:R-:W-:Y:S05]  /*0220*/  @!P0 BRA `(.L_x_1) ;  /* 0x0000000400c88947 */ /* 0x000fea0003800000 */
[----:B------:R-:W-:Y:S01]  /*0230*/  IABS R6, R5 ;  /* 0x0000000500067213 */ /* 0x000fe20000000000 */
[----:B------:R-:W-:Y:S01]  /*0240*/  IMAD.MOV R4, RZ, RZ, -R5 ;  /* 0x000000ffff047224 */ /* 0x000fe200078e0a05 */
[----:B------:R-:W-:-:S03]  /*0250*/  CS2R R18, SRZ ;  /* 0x0000000000127805 */ /* 0x000fc6000001ff00 */
[----:B------:R-:W-:-:S05]  /*0260*/  IMAD.IADD R6, R5, 0x1, R6 ;  /* 0x0000000105067824 */ /* 0x000fca00078e0206 */
[C---:B------:R-:W-:Y:S02]  /*0270*/  ISETP.GE.U32.AND P1, PT, R6.reuse, 0x7, PT ;  /* 0x000000070600780c */ /* 0x040fe40003f26070 */
[----:B------:R-:W-:-:S04]  /*0280*/  IADD3 R7, PT, PT, R6, 0x1, RZ ;  /* 0x0000000106077810 */ /* 0x000fc80007ffe0ff */
[----:B------:R-:W-:-:S04]  /*0290*/  LOP3.LUT R24, R7, 0x7, RZ, 0xc0, !PT ;  /* 0x0000000707187812 */ /* 0x000fc800078ec0ff */
[----:B------:R-:W-:-:S03]  /*02a0*/  ISETP.NE.AND P0, PT, R24, RZ, PT ;  /* 0x000000ff1800720c */ /* 0x000fc60003f05270 */
[----:B------:R-:W-:Y:S10]  /*02b0*/  @!P1 BRA `(.L_x_2) ;  /* 0x0000000000c49947 */ /* 0x000ff40003800000 */
[----:B------:R-:W-:Y:S01]  /*02c0*/  IADD3 R29, PT, PT, R2, -R5, RZ ;  /* 0x80000005021d7210 */ /* 0x000fe20007ffe0ff */
[----:B------:R-:W-:Y:S01]  /*02d0*/  IMAD.MOV.U32 R25, RZ, RZ, RZ ;  /* 0x000000ffff197224 */ /* 0x000fe200078e00ff */
[----:B------:R-:W-:Y:S02]  /*02e0*/  LOP3.LUT R28, R7, 0xfffffff8, RZ, 0xc0, !PT ;  /* 0xfffffff8071c7812 */ /* 0x000fe400078ec0ff */
[----:B------:R-:W-:Y:S01]  /*02f0*/  CS2R R18, SRZ ;  /* 0x0000000000127805 */ /* 0x000fe2000001ff00 */
[----:B------:R-:W1:Y:S01]  /*0300*/  LDCU UR6, c[0x0][0x3b8] ;  /* 0x00007700ff0677ac */ /* 0x000e620008000800 */
[----:B------:R-:W-:Y:S01]  /*0310*/  IMAD R29, R29, R3, R0 ;  /* 0x000000031d1d7224 */ /* 0x000fe200078e0200 */
[----:B------:R-:W-:-:S07]  /*0320*/  IADD3 R28, PT, PT, -R28, RZ, RZ ;  /* 0x000000ff1c1c7210 */ /* 0x000fce0007ffe1ff */
.L_x_3:
[----:B------:R-:W2:Y:S01]  /*0330*/  LDC.64 R10, c[0x0][0x3c8] ;  /* 0x0000f200ff0a7b82 */ /* 0x000ea20000000a00 */
[----:B-1----:R-:W-:-:S07]  /*0340*/  MOV R3, UR6 ;  /* 0x0000000600037c02 */ /* 0x002fce0008000f00 */
[----:B------:R-:W1:Y:S01]  /*0350*/  LDC.64 R12, c[0x0][0x3b0] ;  /* 0x0000ec00ff0c7b82 */ /* 0x000e620000000a00 */
[----:B--2---:R-:W-:-:S05]  /*0360*/  IMAD.WIDE R10, R25, 0x8, R10 ;  /* 0x00000008190a7825 */ /* 0x004fca00078e020a */
[----:B0-----:R-:W2:Y:S01]  /*0370*/  LDG.E.64 R16, desc[UR4][R10.64] ;  /* 0x000000040a107981 */ /* 0x001ea2000c1e1b00 */
[----:B-1----:R-:W-:-:S05]  /*0380*/  IMAD.WIDE R12, R29, 0x8, R12 ;  /* 0x000000081d0c7825 */ /* 0x002fca00078e020c */
[----:B------:R-:W2:Y:S01]  /*0390*/  LDG.E.64 R14, desc[UR4][R12.64] ;  /* 0x000000040c0e7981 */ /* 0x000ea2000c1e1b00 */
[----:B------:R-:W-:-:S05]  /*03a0*/  IMAD.WIDE R22, R3, 0x8, R12 ;  /* 0x0000000803167825 */ /* 0x000fca00078e020c */
[----:B------:R0:W3:Y:S04]  /*03b0*/  LDG.E.64 R20, desc[UR4][R22.64] ;  /* 0x0000000416147981 */ /* 0x0000e8000c1e1b00 */
[----:B------:R-:W3:Y:S01]  /*03c0*/  LDG.E.64 R12, desc[UR4][R10.64+0x8] ;  /* 0x000008040a0c7981 */ /* 0x000ee2000c1e1b00 */
[----:B0-----:R-:W-:-:S04]  /*03d0*/  IMAD.WIDE R22, R3, 0x8, R22 ;  /* 0x0000000803167825 */ /* 0x001fc800078e0216 */
[C---:B------:R-:W-:Y:S01]  /*03e0*/  IMAD.WIDE R26, R3.reuse, 0x8, R22 ;  /* 0x00000008031a7825 */ /* 0x040fe200078e0216 */
[----:B--2---:R-:W-:Y:S01]  /*03f0*/  DFMA R14, R16, R14, R18 ;  /* 0x0000000e100e722b */ /* 0x004fe20000000012 */
[----:B------:R-:W2:Y:S04]  /*0400*/  LDG.E.64 R18, desc[UR4][R10.64+0x10] ;  /* 0x000010040a127981 */ /* 0x000ea8000c1e1b00 */
[----:B------:R-:W2:Y:S03]  /*0410*/  LDG.E.64 R16, desc[UR4][R22.64] ;  /* 0x0000000416107981 */ /* 0x000ea6000c1e1b00 */
[----:B---3--:R-:W-:Y:S02]  /*0420*/  DFMA R20, R12, R20, R14 ;  /* 0x000000140c14722b */ /* 0x008fe4000000000e */
[----:B------:R-:W3:Y:S04]  /*0430*/  LDG.E.64 R14, desc[UR4][R10.64+0x18] ;  /* 0x000018040a0e7981 */ /* 0x000ee8000c1e1b00 */
[----:B------:R0:W3:Y:S02]  /*0440*/  LDG.E.64 R12, desc[UR4][R26.64] ;  /* 0x000000041a0c7981 */ /* 0x0000e4000c1e1b00 */
[----:B0-----:R-:W-:Y:S01]  /*0450*/  IMAD.WIDE R26, R3, 0x8, R26 ;  /* 0x00000008031a7825 */ /* 0x001fe200078e021a */
[----:B--2---:R-:W-:-:S03]  /*0460*/  DFMA R16, R18, R16, R20 ;  /* 0x000000101210722b */ /* 0x004fc60000000014 */
[----:B------:R-:W-:Y:S01]  /*0470*/  IMAD.WIDE R18, R3, 0x8, R26 ;  /* 0x0000000803127825 */ /* 0x000fe200078e021a */
[----:B------:R-:W2:Y:S04]  /*0480*/  LDG.E.64 R20, desc[UR4][R10.64+0x28] ;  /* 0x000028040a147981 */ /* 0x000ea8000c1e1b00 */
[----:B------:R-:W2:Y:S01]  /*0490*/  LDG.E.64 R22, desc[UR4][R18.64] ;  /* 0x0000000412167981 */ /* 0x000ea2000c1e1b00 */
[----:B---3--:R-:W-:-:S03]  /*04a0*/  DFMA R12, R14, R12, R16 ;  /* 0x0000000c0e0c722b */ /* 0x008fc60000000010 */
[----:B------:R-:W3:Y:S04]  /*04b0*/  LDG.E.64 R14, desc[UR4][R10.64+0x20] ;  /* 0x000020040a0e7981 */ /* 0x000ee8000c1e1b00 */
[----:B------:R-:W3:Y:S02]  /*04c0*/  LDG.E.64 R16, desc[UR4][R26.64] ;  /* 0x000000041a107981 */ /* 0x000ee4000c1e1b00 */
[----:B---3--:R-:W-:Y:S01]  /*04d0*/  DFMA R12, R14, R16, R12 ;  /* 0x000000100e0c722b */ /* 0x008fe2000000000c */
[----:B------:R-:W-:Y:S01]  /*04e0*/  IMAD.WIDE R14, R3, 0x8, R18 ;  /* 0x00000008030e7825 */ /* 0x000fe200078e0212 */
[----:B------:R-:W3:Y:S04]  /*04f0*/  LDG.E.64 R16, desc[UR4][R10.64+0x30] ;  /* 0x000030040a107981 */ /* 0x000ee8000c1e1b00 */
[----:B------:R-:W4:Y:S02]  /*0500*/  LDG.E.64 R18, desc[UR4][R10.64+0x38] ;  /* 0x000038040a127981 */ /* 0x000f24000c1e1b00 */
[----:B--2---:R-:W-:-:S02]  /*0510*/  DFMA R20, R20, R22, R12 ;  /* 0x000000161414722b */ /* 0x004fc4000000000c */
[----:B------:R-:W3:Y:S01]  /*0520*/  LDG.E.64 R12, desc[UR4][R14.64] ;  /* 0x000000040e0c7981 */ /* 0x000ee2000c1e1b00 */
[----:B------:R-:W-:-:S06]  /*0530*/  IMAD.WIDE R22, R3, 0x8, R14 ;  /* 0x0000000803167825 */ /* 0x000fcc00078e020e */
[----:B------:R-:W4:Y:S01]  /*0540*/  LDG.E.64 R22, desc[UR4][R22.64] ;  /* 0x0000000416167981 */ /* 0x000f22000c1e1b00 */
[----:B------:R-:W-:-:S05]  /*0550*/  VIADD R28, R28, 0x8 ;  /* 0x000000081c1c7836 */ /* 0x000fca0000000000 */
[----:B------:R-:W-:Y:S01]  /*0560*/  ISETP.NE.AND P1, PT, R28, RZ, PT ;  /* 0x000000ff1c00720c */ /* 0x000fe20003f25270 */
[----:B------:R-:W-:Y:S01]  /*0570*/  IMAD R29, R3, 0x8, R29 ;  /* 0x00000008031d7824 */ /* 0x000fe200078e021d */
[----:B------:R-:W-:Y:S02]  /*0580*/  IADD3 R4, PT, PT, R4, 0x8, RZ ;  /* 0x0000000804047810 */ /* 0x000fe40007ffe0ff */
[----:B------:R-:W-:Y:S01]  /*0590*/  IADD3 R25, PT, PT, R25, 0x8, RZ ;  /* 0x0000000819197810 */ /* 0x000fe20007ffe0ff */
[----:B---3--:R-:W-:-:S08]  /*05a0*/  DFMA R12, R16, R12, R20 ;  /* 0x0000000c100c722b */ /* 0x008fd00000000014 */
[----:B----4-:R-:W-:Y:S01]  /*05b0*/  DFMA R18, R18, R22, R12 ;  /* 0x000000161212722b */ /* 0x010fe2000000000c */
[----:B------:R-:W-:Y:S10]  /*05c0*/  @P1 BRA `(.L_x_3) ;  /* 0xfffffffc00581947 */ /* 0x000ff4000383ffff */
.L_x_2:
[----:B------:R-:W-:Y:S05]  /*05d0*/  @!P0 BRA `(.L_x_1) ;  /* 0x0000000000dc8947 */ /* 0x000fea0003800000 */
[----:B------:R-:W-:Y:S02]  /*05e0*/  ISETP.GE.U32.AND P0, PT, R24, 0x4, PT ;  /* 0x000000041800780c */ /* 0x000fe40003f06070 */
[----:B------:R-:W-:-:S11]  /*05f0*/  LOP3.LUT P1, R7, R7, 0x3, RZ, 0xc0, !PT ;  /* 0x0000000307077812 */ /* 0x000fd6000782c0ff */
[----:B------:R-:W-:Y:S05]  /*0600*/  @!P0 BRA `(.L_x_4) ;  /* 0x00000000005c8947 */ /* 0x000fea0003800000 */
[----:B------:R-:W1:Y:S01]  /*0610*/  LDC.64 R10, c[0x0][0x3c8] ;  /* 0x0000f200ff0a7b82 */ /* 0x000e620000000a00 */
[-C--:B------:R-:W-:Y:S02]  /*0620*/  IADD3 R14, PT, PT, R2, R4.reuse, RZ ;  /* 0x00000004020e7210 */ /* 0x080fe40007ffe0ff */
[----:B------:R-:W-:-:S03]  /*0630*/  IADD3 R15, PT, PT, R5, R4, RZ ;  /* 0x00000004050f7210 */ /* 0x000fc60007ffe0ff */
[----:B------:R-:W-:Y:S02]  /*0640*/  IMAD R17, R14, R3, R0 ;  /* 0x000000030e117224 */ /* 0x000fe400078e0200 */
[----:B------:R-:W2:Y:S01]  /*0650*/  LDC.64 R12, c[0x0][0x3b0] ;  /* 0x0000ec00ff0c7b82 */ /* 0x000ea20000000a00 */
[----:B-1----:R-:W-:-:S05]  /*0660*/  IMAD.WIDE R10, R15, 0x8, R10 ;  /* 0x000000080f0a7825 */ /* 0x002fca00078e020a */
[----:B0-----:R-:W3:Y:S01]  /*0670*/  LDG.E.64 R22, desc[UR4][R10.64] ;  /* 0x000000040a167981 */ /* 0x001ee2000c1e1b00 */
[----:B--2---:R-:W-:-:S03]  /*0680*/  IMAD.WIDE R12, R17, 0x8, R12 ;  /* 0x00000008110c7825 */ /* 0x004fc600078e020c */
[----:B------:R-:W2:Y:S04]  /*0690*/  LDG.E.64 R26, desc[UR4][R10.64+0x18] ;  /* 0x000018040a1a7981 */ /* 0x000ea8000c1e1b00 */
[----:B------:R-:W3:Y:S01]  /*06a0*/  LDG.E.64 R20, desc[UR4][R12.64] ;  /* 0x000000040c147981 */ /* 0x000ee2000c1e1b00 */
[----:B------:R-:W-:-:S05]  /*06b0*/  IMAD.WIDE R28, R3, 0x8, R12 ;  /* 0x00000008031c7825 */ /* 0x000fca00078e020c */
[----:B------:R-:W4:Y:S01]  /*06c0*/  LDG.E.64 R14, desc[UR4][R28.64] ;  /* 0x000000041c0e7981 */ /* 0x000f22000c1e1b00 */
[----:B------:R-:W-:-:S03]  /*06d0*/  IMAD.WIDE R16, R3, 0x8, R28 ;  /* 0x0000000803107825 */ /* 0x000fc600078e021c */
[----:B------:R-:W4:Y:S01]  /*06e0*/  LDG.E.64 R12, desc[UR4][R10.64+0x8] ;  /* 0x000008040a0c7981 */ /* 0x000f22000c1e1b00 */
[----:B------:R-:W-:-:S06]  /*06f0*/  IMAD.WIDE R24, R3, 0x8, R16 ;  /* 0x0000000803187825 */ /* 0x000fcc00078e0210 */
[----:B------:R-:W2:Y:S01]  /*0700*/  LDG.E.64 R24, desc[UR4][R24.64] ;  /* 0x0000000418187981 */ /* 0x000ea2000c1e1b00 */
[----:B---3--:R-:W-:-:S03]  /*0710*/  DFMA R18, R22, R20, R18 ;  /* 0x000000141612722b */ /* 0x008fc60000000012 */
[----:B------:R-:W3:Y:S04]  /*0720*/  LDG.E.64 R20, desc[UR4][R10.64+0x10] ;  /* 0x000010040a147981 */ /* 0x000ee8000c1e1b00 */
[----:B------:R-:W3:Y:S01]  /*0730*/  LDG.E.64 R22, desc[UR4][R16.64] ;  /* 0x0000000410167981 */ /* 0x000ee2000c1e1b00 */
[----:B----4-:R-:W-:Y:S01]  /*0740*/  DFMA R12, R12, R14, R18 ;  /* 0x0000000e0c0c722b */ /* 0x010fe20000000012 */
[----:B------:R-:W-:-:S07]  /*0750*/  VIADD R4, R4, 0x4 ;  /* 0x0000000404047836 */ /* 0x000fce0000000000 */
[----:B---3--:R-:W-:-:S08]  /*0760*/  DFMA R12, R20, R22, R12 ;  /* 0x00000016140c722b */ /* 0x008fd0000000000c */
[----:B--2---:R-:W-:-:S11]  /*0770*/  DFMA R18, R26, R24, R12 ;  /* 0x000000181a12722b */ /* 0x004fd6000000000c */
.L_x_4:
[----:B------:R-:W-:Y:S05]  /*0780*/  @!P1 BRA `(.L_x_1) ;  /* 0x0000000000709947 */ /* 0x000fea0003800000 */
[----:B------:R-:W-:Y:S02]  /*0790*/  ISETP.NE.AND P0, PT, R7, 0x1, PT ;  /* 0x000000010700780c */ /* 0x000fe40003f05270 */
[----:B------:R-:W-:-:S04]  /*07a0*/  LOP3.LUT R6, R6, 0x1, RZ, 0xc0, !PT ;  /* 0x0000000106067812 */ /* 0x000fc800078ec0ff */
[----:B------:R-:W-:-:S07]  /*07b0*/  ISETP.NE.U32.AND P1, PT, R6, 0x1, PT ;  /* 0x000000010600780c */ /* 0x000fce0003f25070 */
[----:B------:R-:W1:Y:S01]  /*07c0*/  @P0 LDC.64 R16, c[0x0][0x3c8] ;  /* 0x0000f200ff100b82 */ /* 0x000e620000000a00 */
[-C--:B------:R-:W-:Y:S02]  /*07d0*/  @P0 IADD3 R12, PT, PT, R2, R4.reuse, RZ ;  /* 0x00000004020c0210 */ /* 0x080fe40007ffe0ff */
[----:B------:R-:W-:Y:S01]  /*07e0*/  @P0 IADD3 R13, PT, PT, R5, R4, RZ ;  /* 0x00000004050d0210 */ /* 0x000fe20007ffe0ff */
[----:B------:R-:W-:Y:S02]  /*07f0*/  @P0 VIADD R4, R4, 0x2 ;  /* 0x0000000204040836 */ /* 0x000fe40000000000 */
[----:B------:R-:W-:Y:S02]  /*0800*/  @P0 IMAD R23, R12, R3, R0 ;  /* 0x000000030c170224 */ /* 0x000fe400078e0200 */
[----:B------:R-:W2:Y:S08]  /*0810*/  @P0 LDC.64 R10, c[0x0][0x3b0] ;  /* 0x0000ec00ff0a0b82 */ /* 0x000eb00000000a00 */
[----:B------:R-:W3:Y:S08]  /*0820*/  @P1 LDC.64 R14, c[0x0][0x3c8] ;  /* 0x0000f200ff0e1b82 */ /* 0x000ef00000000a00 */
[----:B------:R-:W4:Y:S01]  /*0830*/  @P1 LDC.64 R6, c[0x0][0x3b0] ;  /* 0x0000ec00ff061b82 */ /* 0x000f220000000a00 */
[----:B-1----:R-:W-:Y:S01]  /*0840*/  @P0 IMAD.WIDE R16, R13, 0x8, R16 ;  /* 0x000000080d100825 */ /* 0x002fe200078e0210 */
[----:B------:R-:W-:-:S04]  /*0850*/  @P1 IADD3 R2, PT, PT, R2, R4, RZ ;  /* 0x0000000402021210 */ /* 0x000fc80007ffe0ff */
[----:B0-----:R-:W5:Y:S01]  /*0860*/  @P0 LDG.E.64 R12, desc[UR4][R16.64] ;  /* 0x00000004100c0981 */ /* 0x001f62000c1e1b00 */
[----:B--2---:R-:W-:-:S05]  /*0870*/  @P0 IMAD.WIDE R22, R23, 0x8, R10 ;  /* 0x0000000817160825 */ /* 0x004fca00078e020a */
[----:B------:R-:W5:Y:S01]  /*0880*/  @P0 LDG.E.64 R10, desc[UR4][R22.64] ;  /* 0x00000004160a0981 */ /* 0x000f62000c1e1b00 */
[----:B------:R-:W-:Y:S01]  /*0890*/  @P0 IMAD.WIDE R20, R3, 0x8, R22 ;  /* 0x0000000803140825 */ /* 0x000fe200078e0216 */
[----:B------:R-:W-:-:S03]  /*08a0*/  @P1 IADD3 R5, PT, PT, R5, R4, RZ ;  /* 0x0000000405051210 */ /* 0x000fc60007ffe0ff */
[----:B------:R-:W-:Y:S02]  /*08b0*/  @P1 IMAD R25, R2, R3, R0 ;  /* 0x0000000302191224 */ /* 0x000fe400078e0200 */
[----:B------:R-:W2:Y:S01]  /*08c0*/  @P0 LDG.E.64 R2, desc[UR4][R16.64+0x8] ;  /* 0x0000080410020981 */ /* 0x000ea2000c1e1b00 */
[----:B---3--:R-:W-:-:S03]  /*08d0*/  @P1 IMAD.WIDE R14, R5, 0x8, R14 ;  /* 0x00000008050e1825 */ /* 0x008fc600078e020e */
[----:B------:R-:W2:Y:S01]  /*08e0*/  @P0 LDG.E.64 R20, desc[UR4][R20.64] ;  /* 0x0000000414140981 */ /* 0x000ea2000c1e1b00 */
[----:B----4-:R-:W-:-:S03]  /*08f0*/  @P1 IMAD.WIDE R6, R25, 0x8, R6 ;  /* 0x0000000819061825 */ /* 0x010fc600078e0206 */
[----:B------:R-:W3:Y:S04]  /*0900*/  @P1 LDG.E.64 R14, desc[UR4][R14.64] ;  /* 0x000000040e0e1981 */ /* 0x000ee8000c1e1b00 */
[----:B------:R-:W3:Y:S01]  /*0910*/  @P1 LDG.E.64 R6, desc[UR4][R6.64] ;  /* 0x0000000406061981 */ /* 0x000ee2000c1e1b00 */
[----:B-----5:R-:W-:-:S08]  /*0920*/  @P0 DFMA R10, R12, R10, R18 ;  /* 0x0000000a0c0a022b */ /* 0x020fd00000000012 */
[----:B--2---:R-:W-:-:S08]  /*0930*/  @P0 DFMA R18, R2, R20, R10 ;  /* 0x000000140212022b */ /* 0x004fd0000000000a */
[----:B---3--:R-:W-:-:S11]  /*0940*/  @P1 DFMA R18, R14, R6, R18 ;  /* 0x000000060e12122b */ /* 0x008fd60000000012 */
.L_x_1:
[----:B0-----:R-:W-:Y:S01]  /*0950*/  STG.E.64 desc[UR4][R8.64], R18 ;  /* 0x0000001208007986 */ /* 0x001fe2000c101b04 */
[----:B------:R-:W-:Y:S05]  /*0960*/  EXIT ;  /* 0x000000000000794d */ /* 0x000fea0003800000 */
.L_x_5:
[----:B------:R-:W-:-:S00]  /*0970*/  BRA `(.L_x_5) ;  /* 0xfffffffc00fc7947 */ /* 0x000fc0000383ffff */
[----:B------:R-:W-:-:S00]  /*0980*/  NOP ;  /* 0x0000000000007918 */ /* 0x000fc00000000000 */
[----:B------:R-:W-:-:S00]  /*0990*/  NOP ;  /* 0x0000000000007918 */ /* 0x000fc00000000000 */
[----:B------:R-:W-:-:S00]  /*09a0*/  NOP ;  /* 0x0000000000007918 */ /* 0x000fc00000000000 */
[----:B------:R-:W-:-:S00]  /*09b0*/  NOP ;  /* 0x0000000000007918 */ /* 0x000fc00000000000 */
[----:B------:R-:W-:-:S00]  /*09c0*/  NOP ;  /* 0x0000000000007918 */ /* 0x000fc00000000000 */
[----:B------:R-:W-:-:S00]  /*09d0*/  NOP ;  /* 0x0000000000007918 */ /* 0x000fc00000000000 */
[----:B------:R-:W-:-:S00]  /*09e0*/  NOP ;  /* 0x0000000000007918 */ /* 0x000fc00000000000 */
[----:B------:R-:W-:-:S00]  /*09f0*/  NOP ;  /* 0x0000000000007918 */ /* 0x000fc00000000000 */
.L_x_14:


//--------------------- .text.lambda_19830        --------------------------
	.section	.text.lambda_19830,"ax",@progbits
	.align	128
        .global         lambda_19830
        .type           lambda_19830,@function
        .size           lambda_19830,(.L_x_15 - lambda_19830)
        .other          lambda_19830,@"STO_CUDA_ENTRY STV_DEFAULT"
lambda_19830:
.text.lambda_19830:
[----:B------:R-:W-:Y:S01]  /*0000*/  LDC R1, c[0x0][0x37c] ;  /* 0x0000df00ff017b82 */ /* 0x000fe20000000800 */
[----:B------:R-:W0:Y:S07]  /*0010*/  S2R R0, SR_TID.X ;  /* 0x0000000000007919 */ /* 0x000e2e0000002100 */
[----:B------:R-:W1:Y:S01]  /*0020*/  S2UR UR4, SR_CTAID.X ;  /* 0x00000000000479c3 */ /* 0x000e620000002500 */
[----:B------:R-:W1:Y:S01]  /*0030*/  LDCU UR5, c[0x0][0x360] ;  /* 0x00006c00ff0577ac */ /* 0x000e620008000800 */
[----:B------:R-:W2:Y:S01]  /*0040*/  LDCU UR6, c[0x0][0x3d0] ;  /* 0x00007a00ff0677ac */ /* 0x000ea20008000800 */
[----:B-1----:R-:W-:-:S06]  /*0050*/  UIMAD UR4, UR4, UR5, URZ ;  /* 0x00000005040472a4 */ /* 0x002fcc000f8e02ff */
[----:B0-----:R-:W-:-:S05]  /*0060*/  VIADD R4, R0, UR4 ;  /* 0x0000000400047c36 */ /* 0x001fca0008000000 */
[----:B--2---:R-:W-:-:S13]  /*0070*/  ISETP.GE.AND P0, PT, R4, UR6, PT ;  /* 0x0000000604007c0c */ /* 0x004fda000bf06270 */
        /* <DEDUP_REMOVED lines=12> */
[C---:B------:R-:W-:Y:S02]  /*0140*/  IADD3 R5, PT, PT, -R3.reuse, UR6, RZ ;  /* 0x0000000603057c10 */ /* 0x040fe4000fffe1ff */
[----:B------:R-:W-:Y:S02]  /*0150*/  ISETP.LE.AND P1, PT, R3, R4, PT ;  /* 0x000000040300720c */ /* 0x000fe40003f23270 */
[----:B------:R-:W-:Y:S01]  /*0160*/  ISETP.GE.AND P0, PT, R4, R5, PT ;  /* 0x000000050400720c */ /* 0x000fe20003f06270 */
[----:B------:R-:W-:Y:S01]  /*0170*/  IMAD R4, R2, UR6, R4 ;  /* 0x0000000602047c24 */ /* 0x000fe2000f8e0204 */
[----:B------:R-:W0:Y:S03]  /*0180*/  LDCU.64 UR6, c[0x0][0x358] ;  /* 0x00006b00ff0677ac */ /* 0x000e260008000a00 */
[----:B-1----:R-:W-:-:S08]  /*0190*/  IMAD.WIDE.U32 R8, R4, 0x8, R8 ;  /* 0x0000000804087825 */ /* 0x002fd000078e0008 */
[----:B------:R-:W-:Y:S05]  /*01a0*/  @!P0 BRA P1, `(.L_x_6) ;  /* 0x0000000000148947 */ /* 0x000fea0000800000 */
[----:B------:R-:W1:Y:S02]  /*01b0*/  LDC.64 R2, c[0x0][0x3c8] ;  /* 0x0000f200ff027b82 */ /* 0x000e640000000a00 */
[----:B-1----:R-:W-:-:S06]  /*01c0*/  IMAD.WIDE.U32 R4, R4, 0x8, R2 ;  /* 0x0000000804047825 */ /* 0x002fcc00078e0002 */
[----:B0-----:R-:W2:Y:S04]  /*01d0*/  LDG.E.64 R4, desc[UR6][R4.64] ;  /* 0x0000000604047981 */ /* 0x001ea8000c1e1b00 */
[----:B--2---:R-:W-:Y:S01]  /*01e0*/  STG.E.64 desc[UR6][R8.64], R4 ;  /* 0x0000000408007986 */ /* 0x004fe2000c101b06 */
[----:B------:R-:W-:Y:S05]  /*01f0*/  EXIT ;  /* 0x000000000000794d */ /* 0x000fea0003800000 */
.L_x_6:
[----:B------:R-:W-:Y:S02]  /*0200*/  ISETP.GE.AND P0, PT, R6, -0x1, PT ;  /* 0xffffffff0600780c */ /* 0x000fe40003f06270 */
[----:B------:R-:W-:-:S11]  /*0210*/  CS2R R24, SRZ ;  /* 0x0000000000187805 */ /* 0x000fd6000001ff00 */
[----:B------:R-:W-:Y:S05]  /*0220*/  @!P0 BRA `(.L_x_7) ;  /* 0x0000000800588947 */ /* 0x000fea0003800000 */
[----:B------:R-:W-:Y:S02]  /*0230*/  IABS R6, R3 ;  /* 0x0000000300067213 */ /* 0x000fe40000000000 */
[----:B------:R-:W-:-:S03]  /*0240*/  CS2R R24, SRZ ;  /* 0x0000000000187805 */ /* 0x000fc6000001ff00 */
[----:B------:R-:W-:-:S04]  /*0250*/  IMAD.IADD R5, R3, 0x1, R6 ;  /* 0x0000000103057824 */ /* 0x000fc800078e0206 */
[C---:B------:R-:W-:Y:S01]  /*0260*/  VIADD R6, R5.reuse, 0x1 ;  /* 0x0000000105067836 */ /* 0x040fe20000000000 */
[----:B------:R-:W-:Y:S02]  /*0270*/  ISETP.GE.U32.AND P1, PT, R5, 0xf, PT ;  /* 0x0000000f0500780c */ /* 0x000fe40003f26070 */
[----:B------:R-:W-:Y:S02]  /*0280*/  IADD3 R5, PT, PT, -R3, RZ, RZ ;  /* 0x000000ff03057210 */ /* 0x000fe40007ffe1ff */
[----:B------:R-:W-:-:S04]  /*0290*/  LOP3.LUT R7, R6, 0xf, RZ, 0xc0, !PT ;  /* 0x0000000f06077812 */ /* 0x000fc800078ec0ff */
[----:B------:R-:W-:-:S05]  /*02a0*/  ISETP.NE.AND P0, PT, R7, RZ, PT ;  /* 0x000000ff0700720c */ /* 0x000fca0003f05270 */
[----:B------:R-:W-:Y:S08]  /*02b0*/  @!P1 BRA `(.L_x_8) ;  /* 0x0000000000fc9947 */ /* 0x000ff00003800000 */
[----:B------:R-:W-:Y:S01]  /*02c0*/  LOP3.LUT R27, R6, 0xfffffff0, RZ, 0xc0, !PT ;  /* 0xfffffff0061b7812 */ /* 0x000fe200078ec0ff */
[----:B------:R-:W-:Y:S01]  /*02d0*/  IMAD.IADD R28, R4, 0x1, -R3 ;  /* 0x00000001041c7824 */ /* 0x000fe200078e0a03 */
[----:B------:R-:W-:Y:S01]  /*02e0*/  CS2R R24, SRZ ;  /* 0x0000000000187805 */ /* 0x000fe2000001ff00 */
[----:B------:R-:W-:Y:S02]  /*02f0*/  IMAD.MOV.U32 R26, RZ, RZ, RZ ;  /* 0x000000ffff1a7224 */ /* 0x000fe400078e00ff */
[----:B------:R-:W-:-:S07]  /*0300*/  IMAD.MOV R27, RZ, RZ, -R27 ;  /* 0x000000ffff1b7224 */ /* 0x000fce00078e0a1b */
.L_x_9:
[----:B------:R-:W1:Y:S08]  /*0310*/  LDC.64 R10, c[0x0][0x388] ;  /* 0x0000e200ff0a7b82 */ /* 0x000e700000000a00 */
[----:B------:R-:W2:Y:S01]  /*0320*/  LDC.64 R22, c[0x0][0x3c8] ;  /* 0x0000f200ff167b82 */ /* 0x000ea20000000a00 */
[----:B-1----:R-:W-:-:S05]  /*0330*/  IMAD.WIDE R10, R26, 0x8, R10 ;  /* 0x000000081a0a7825 */ /* 0x002fca00078e020a */
[----:B0-----:R-:W3:Y:S01]  /*0340*/  LDG.E.64 R12, desc[UR6][R10.64] ;  /* 0x000000060a0c7981 */ /* 0x001ee2000c1e1b00 */
[----:B--2---:R-:W-:-:S03]  /*0350*/  IMAD.WIDE R22, R28, 0x8, R22 ;  /* 0x000000081c167825 */ /* 0x004fc600078e0216 */
[----:B------:R-:W2:Y:S04]  /*0360*/  LDG.E.64 R14, desc[UR6][R10.64+0x8] ;  /* 0x000008060a0e7981 */ /* 0x000ea8000c1e1b00 */
[----:B------:R-:W3:Y:S04]  /*0370*/  LDG.E.64 R20, desc[UR6][R22.64] ;  /* 0x0000000616147981 */ /* 0x000ee8000c1e1b00 */
[----:B------:R-:W2:Y:S04]  /*0380*/  LDG.E.64 R18, desc[UR6][R22.64+0x8] ;  /* 0x0000080616127981 */ /* 0x000ea8000c1e1b00 */
[----:B------:R-:W4:Y:S01]  /*0390*/  LDG.E.64 R16, desc[UR6][R22.64+0x10] ;  /* 0x0000100616107981 */ /* 0x000f22000c1e1b00 */
[----:B---3--:R-:W-:-:S03]  /*03a0*/  DFMA R20, R12, R20, R24 ;  /* 0x000000140c14722b */ /* 0x008fc60000000018 */
[----:B------:R-:W4:Y:S04]  /*03b0*/  LDG.E.64 R12, desc[UR6][R10.64+0x10] ;  /* 0x000010060a0c7981 */ /* 0x000f28000c1e1b00 */
[----:B------:R-:W3:Y:S01]  /*03c0*/  LDG.E.64 R24, desc[UR6][R22.64+0x78] ;  /* 0x0000780616187981 */ /* 0x000ee2000c1e1b00 */
[----:B--2---:R-:W-:-:S03]  /*03d0*/  DFMA R18, R14, R18, R20 ;  /* 0x000000120e12722b */ /* 0x004fc60000000014 */
[----:B------:R-:W2:Y:S04]  /*03e0*/  LDG.E.64 R14, desc[UR6][R10.64+0x18] ;  /* 0x000018060a0e7981 */ /* 0x000ea8000c1e1b00 */
[----:B------:R-:W2:Y:S01]  /*03f0*/  LDG.E.64 R20, desc[UR6][R22.64+0x18] ;  /* 0x0000180616147981 */ /* 0x000ea2000c1e1b00 */
[----:B----4-:R-:W-:-:S03]  /*0400*/  DFMA R16, R12, R16, R18 ;  /* 0x000000100c10722b */ /* 0x010fc60000000012 */
[----:B------:R-:W4:Y:S04]  /*0410*/  LDG.E.64 R12, desc[UR6][R10.64+0x20] ;  /* 0x000020060a0c7981 */ /* 0x000f28000c1e1b00 */
[----:B------:R-:W4:Y:S01]  /*0420*/  LDG.E.64 R18, desc[UR6][R22.64+0x20] ;  /* 0x0000200616127981 */ /* 0x000f22000c1e1b00 */
        /* <DEDUP_REMOVED lines=29> */
[----:B------:R-:W4:Y:S04]  /*0600*/  LDG.E.64 R14, desc[UR6][R22.64+0x70] ;  /* 0x00007006160e7981 */ /* 0x000f28000c1e1b00 */
[----:B------:R-:W3:Y:S01]  /*0610*/  LDG.E.64 R10, desc[UR6][R10.64+0x78] ;  /* 0x000078060a0a7981 */ /* 0x000ee2000c1e1b00 */
[----:B------:R-:W-:Y:S01]  /*0620*/  IADD3 R27, PT, PT, R27, 0x10, RZ ;  /* 0x000000101b1b7810 */ /* 0x000fe20007ffe0ff */
[----:B--2---:R-:W-:-:S03]  /*0630*/  DFMA R16, R16, R18, R20 ;  /* 0x000000121010722b */ /* 0x004fc60000000014 */
[----:B------:R-:W-:Y:S01]  /*0640*/  ISETP.NE.AND P1, PT, R27, RZ, PT ;  /* 0x000000ff1b00720c */ /* 0x000fe20003f25270 */
[----:B------:R-:W-:Y:S02]  /*0650*/  VIADD R5, R5, 0x10 ;  /* 0x0000001005057836 */ /* 0x000fe40000000000 */
[----:B------:R-:W-:Y:S02]  /*0660*/  VIADD R26, R26, 0x10 ;  /* 0x000000101a1a7836 */ /* 0x000fe40000000000 */
[----:B------:R-:W-:Y:S01]  /*0670*/  VIADD R28, R28, 0x10 ;  /* 0x000000101c1c7836 */ /* 0x000fe20000000000 */
[----:B----4-:R-:W-:-:S08]  /*0680*/  DFMA R12, R12, R14, R16 ;  /* 0x0000000e0c0c722b */ /* 0x010fd00000000010 */
[----:B---3--:R-:W-:Y:S01]  /*0690*/  DFMA R24, R10, R24, R12 ;  /* 0x000000180a18722b */ /* 0x008fe2000000000c */
[----:B------:R-:W-:Y:S10]  /*06a0*/  @P1 BRA `(.L_x_9) ;  /* 0xfffffffc00181947 */ /* 0x000ff4000383ffff */
.L_x_8:
[----:B------:R-:W-:Y:S05]  /*06b0*/  @!P0 BRA `(.L_x_7) ;  /* 0x0000000400348947 */ /* 0x000fea0003800000 */
[----:B------:R-:W-:Y:S02]  /*06c0*/  ISETP.GE.U32.AND P0, PT, R7, 0x8, PT ;  /* 0x000000080700780c */ /* 0x000fe40003f06070 */
[----:B------:R-:W-:-:S04]  /*06d0*/  LOP3.LUT R26, R6, 0x7, RZ, 0xc0, !PT ;  /* 0x00000007061a7812 */ /* 0x000fc800078ec0ff */
[----:B------:R-:W-:-:S07]  /*06e0*/  ISETP.NE.AND P1, PT, R26, RZ, PT ;  /* 0x000000ff1a00720c */ /* 0x000fce0003f25270 */
[----:B------:R-:W-:Y:S06]  /*06f0*/  @!P0 BRA `(.L_x_10) ;  /* 0x00000000007c8947 */ /* 0x000fec0003800000 */
[----:B------:R-:W1:Y:S01]  /*0700*/  LDC.64 R12, c[0x0][0x388] ;  /* 0x0000e200ff0c7b82 */ /* 0x000e620000000a00 */
[----:B------:R-:W-:Y:S01]  /*0710*/  IADD3 R7, PT, PT, R3, R5, RZ ;  /* 0x0000000503077210 */ /* 0x000fe20007ffe0ff */
[----:B------:R-:W-:-:S06]  /*0720*/  IMAD.IADD R15, R4, 0x1, R5 ;  /* 0x00000001040f7824 */ /* 0x000fcc00078e0205 */
[----:B------:R-:W2:Y:S01]  /*0730*/  LDC.64 R10, c[0x0][0x3c8] ;  /* 0x0000f200ff0a7b82 */ /* 0x000ea20000000a00 */
[----:B-1----:R-:W-:-:S05]  /*0740*/  IMAD.WIDE R12, R7, 0x8, R12 ;  /* 0x00000008070c7825 */ /* 0x002fca00078e020c */
[----:B0-----:R-:W3:Y:S01]  /*0750*/  LDG.E.64 R20, desc[UR6][R12.64] ;  /* 0x000000060c147981 */ /* 0x001ee2000c1e1b00 */
[----:B--2---:R-:W-:-:S03]  /*0760*/  IMAD.WIDE R10, R15, 0x8, R10 ;  /* 0x000000080f0a7825 */ /* 0x004fc600078e020a */
[----:B------:R-:W2:Y:S04]  /*0770*/  LDG.E.64 R18, desc[UR6][R12.64+0x8] ;  /* 0x000008060c127981 */ /* 0x000ea8000c1e1b00 */
[----:B------:R-:W3:Y:S04]  /*0780*/  LDG.E.64 R14, desc[UR6][R10.64] ;  /* 0x000000060a0e7981 */ /* 0x000ee8000c1e1b00 */
[----:B------:R-:W2:Y:S04]  /*0790*/  LDG.E.64 R16, desc[UR6][R10.64+0x8] ;  /* 0x000008060a107981 */ /* 0x000ea8000c1e1b00 */
[----:B------:R-:W4:Y:S04]  /*07a0*/  LDG.E.64 R22, desc[UR6][R10.64+0x10] ;  /* 0x000010060a167981 */ /* 0x000f28000c1e1b00 */
[----:B------:R-:W5:Y:S01]  /*07b0*/  LDG.E.64 R28, desc[UR6][R10.64+0x38] ;  /* 0x000038060a1c7981 */ /* 0x000f62000c1e1b00 */
[----:B---3--:R-:W-:-:S03]  /*07c0*/  DFMA R24, R20, R14, R24 ;  /* 0x0000000e1418722b */ /* 0x008fc60000000018 */
[----:B------:R-:W4:Y:S04]  /*07d0*/  LDG.E.64 R14, desc[UR6][R12.64+0x10] ;  /* 0x000010060c0e7981 */ /* 0x000f28000c1e1b00 */
[----:B------:R-:W3:Y:S01]  /*07e0*/  LDG.E.64 R20, desc[UR6][R12.64+0x18] ;  /* 0x000018060c147981 */ /* 0x000ee2000c1e1b00 */
[----:B--2---:R-:W-:-:S03]  /*07f0*/  DFMA R16, R18, R16, R24 ;  /* 0x000000101210722b */ /* 0x004fc60000000018 */
[----:B------:R-:W3:Y:S04]  /*0800*/  LDG.E.64 R18, desc[UR6][R10.64+0x18] ;  /* 0x000018060a127981 */ /* 0x000ee8000c1e1b00 */
[----:B------:R-:W5:Y:S01]  /*0810*/  LDG.E.64 R24, desc[UR6][R12.64+0x38] ;  /* 0x000038060c187981 */ /* 0x000f62000c1e1b00 */
[----:B----4-:R-:W-:-:S03]  /*0820*/  DFMA R22, R14, R22, R16 ;  /* 0x000000160e16722b */ /* 0x010fc60000000010 */
[----:B------:R-:W2:Y:S04]  /*0830*/  LDG.E.64 R16, desc[UR6][R12.64+0x20] ;  /* 0x000020060c107981 */ /* 0x000ea8000c1e1b00 */
[----:B------:R-:W2:Y:S01]  /*0840*/  LDG.E.64 R14, desc[UR6][R10.64+0x20] ;  /* 0x000020060a0e7981 */ /* 0x000ea2000c1e1b00 */
[----:B---3--:R-:W-:-:S03]  /*0850*/  DFMA R18, R20, R18, R22 ;  /* 0x000000121412722b */ /* 0x008fc60000000016 */
[----:B------:R-:W3:Y:S04]  /*0860*/  LDG.E.64 R20, desc[UR6][R12.64+0x28] ;  /* 0x000028060c147981 */ /* 0x000ee8000c1e1b00 */
[----:B------:R-:W3:Y:S01]  /*0870*/  LDG.E.64 R22, desc[UR6][R10.64+0x28] ;  /* 0x000028060a167981 */ /* 0x000ee2000c1e1b00 */
[----:B--2---:R-:W-:-:S03]  /*0880*/  DFMA R14, R16, R14, R18 ;  /* 0x0000000e100e722b */ /* 0x004fc60000000012 */
[----:B------:R-:W2:Y:S04]  /*0890*/  LDG.E.64 R16, desc[UR6][R12.64+0x30] ;  /* 0x000030060c107981 */ /* 0x000ea8000c1e1b00 */
[----:B------:R-:W2:Y:S01]  /*08a0*/  LDG.E.64 R18, desc[UR6][R10.64+0x30] ;  /* 0x000030060a127981 */ /* 0x000ea2000c1e1b00 */
[----:B---3--:R-:W-:Y:S01]  /*08b0*/  DFMA R14, R20, R22, R14 ;  /* 0x00000016140e722b */ /* 0x008fe2000000000e */
[----:B------:R-:W-:-:S07]  /*08c0*/  VIADD R5, R5, 0x8 ;  /* 0x0000000805057836 */ /* 0x000fce0000000000 */
[----:B--2---:R-:W-:-:S08]  /*08d0*/  DFMA R14, R16, R18, R14 ;  /* 0x00000012100e722b */ /* 0x004fd0000000000e */
[----:B-----5:R-:W-:-:S11]  /*08e0*/  DFMA R24, R24, R28, R14 ;  /* 0x0000001c1818722b */ /* 0x020fd6000000000e */
.L_x_10:
        /* <DEDUP_REMOVED lines=16> */
[----:B------:R-:W4:Y:S04]  /*09f0*/  LDG.E.64 R12, desc[UR6][R22.64+0x10] ;  /* 0x00001006160c7981 */ /* 0x000f28000c1e1b00 */
[----:B------:R-:W5:Y:S04]  /*0a00*/  LDG.E.64 R26, desc[UR6][R22.64+0x18] ;  /* 0x00001806161a7981 */ /* 0x000f68000c1e1b00 */
[----:B------:R-:W5:Y:S01]  /*0a10*/  LDG.E.64 R6, desc[UR6][R6.64+0x18] ;  /* 0x0000180606067981 */ /* 0x000f62000c1e1b00 */
[----:B------:R-:W-:Y:S01]  /*0a20*/  VIADD R5, R5, 0x4 ;  /* 0x0000000405057836 */ /* 0x000fe20000000000 */
[----:B---3--:R-:W-:-:S08]  /*0a30*/  DFMA R18, R18, R20, R24 ;  /* 0x000000141212722b */ /* 0x008fd00000000018 */
[----:B--2---:R-:W-:-:S08]  /*0a40*/  DFMA R14, R14, R16, R18 ;  /* 0x000000100e0e722b */ /* 0x004fd00000000012 */
[----:B----4-:R-:W-:-:S08]  /*0a50*/  DFMA R10, R10, R12, R14 ;  /* 0x0000000c0a0a722b */ /* 0x010fd0000000000e */
[----:B-----5:R-:W-:-:S11]  /*0a60*/  DFMA R24, R6, R26, R10 ;  /* 0x0000001a0618722b */ /* 0x020fd6000000000a */
.L_x_11:
[----:B------:R-:W-:Y:S05]  /*0a70*/  @!P1 BRA `(.L_x_7) ;  /* 0x0000000000449947 */ /* 0x000fea0003800000 */
[----:B------:R-:W1:Y:S01]  /*0a80*/  LDC.64 R10, c[0x0][0x3c8] ;  /* 0x0000f200ff0a7b82 */ /* 0x000e620000000a00 */
[----:B------:R-:W2:Y:S01]  /*0a90*/  LDCU UR5, c[0x0][0x3d0] ;  /* 0x00007a00ff0577ac */ /* 0x000ea20008000800 */
[----:B------:R-:W-:Y:S01]  /*0aa0*/  IADD3 R13, PT, PT, R0, UR4, R5 ;  /* 0x00000004000d7c10 */ /* 0x000fe2000fffe005 */
[----:B------:R-:W-:Y:S01]  /*0ab0*/  IMAD.MOV R28, RZ, RZ, -R28 ;  /* 0x000000ffff1c7224 */ /* 0x000fe200078e0a1c */
[----:B------:R-:W-:-:S04]  /*0ac0*/  IADD3 R15, PT, PT, R3, R5, RZ ;  /* 0x00000005030f7210 */ /* 0x000fc80007ffe0ff */
[----:B------:R-:W3:Y:S01]  /*0ad0*/  LDC.64 R6, c[0x0][0x388] ;  /* 0x0000e200ff067b82 */ /* 0x000ee20000000a00 */
[----:B--2---:R-:W-:-:S07]  /*0ae0*/  IMAD R13, R2, UR5, R13 ;  /* 0x00000005020d7c24 */ /* 0x004fce000f8e020d */
.L_x_12:
[----:B-1----:R-:W-:-:S04]  /*0af0*/  IMAD.WIDE R2, R13, 0x8, R10 ;  /* 0x000000080d027825 */ /* 0x002fc800078e020a */
[----:B---3--:R-:W-:Y:S02]  /*0b00*/  IMAD.WIDE R4, R15, 0x8, R6 ;  /* 0x000000080f047825 */ /* 0x008fe400078e0206 */
[----:B0-----:R-:W2:Y:S04]  /*0b10*/  LDG.E.64 R2, desc[UR6][R2.64] ;  /* 0x0000000602027981 */ /* 0x001ea8000c1e1b00 */
[----:B------:R-:W2:Y:S01]  /*0b20*/  LDG.E.64 R4, desc[UR6][R4.64] ;  /* 0x0000000604047981 */ /* 0x000ea2000c1e1b00 */
[----:B------:R-:W-:Y:S01]  /*0b30*/  VIADD R28, R28, 0x1 ;  /* 0x000000011c1c7836 */ /* 0x000fe20000000000 */
[----:B------:R-:W-:Y:S01]  /*0b40*/  IADD3 R13, PT, PT, R13, 0x1, RZ ;  /* 0x000000010d0d7810 */ /* 0x000fe20007ffe0ff */
[----:B------:R-:W-:-:S03]  /*0b50*/  VIADD R15, R15, 0x1 ;  /* 0x000000010f0f7836 */ /* 0x000fc60000000000 */
[----:B------:R-:W-:Y:S01]  /*0b60*/  ISETP.NE.AND P0, PT, R28, RZ, PT ;  /* 0x000000ff1c00720c */ /* 0x000fe20003f05270 */
[----:B--2---:R-:W-:-:S12]  /*0b70*/  DFMA R24, R4, R2, R24 ;  /* 0x000000020418722b */ /* 0x004fd80000000018 */
[----:B------:R-:W-:Y:S05]  /*0b80*/  @P0 BRA `(.L_x_12) ;  /* 0xfffffffc00d80947 */ /* 0x000fea000383ffff */
.L_x_7:
[----:B0-----:R-:W-:Y:S01]  /*0b90*/  STG.E.64 desc[UR6][R8.64], R24 ;  /* 0x0000001808007986 */ /* 0x001fe2000c101b06 */
[----:B------:R-:W-:Y:S05]  /*0ba0*/  EXIT ;  /* 0x000000000000794d */ /* 0x000fea0003800000 */
.L_x_13:
        /* <DEDUP_REMOVED lines=13> */
.L_x_15:


//--------------------- .nv.shared.reserved.0     --------------------------
	.section	.nv.shared.reserved.0,"aw",@nobits
	.weak		__nv_reservedSMEM_offset_0_alias
	.size		__nv_reservedSMEM_offset_0_alias, 0, 64
	.other		__nv_reservedSMEM_offset_0_alias,@"STO_CUDA_RESERVED_SHARED STV_DEFAULT"
__nv_reservedSMEM_offset_0_alias:
	.zero		0
	.zero		64


//--------------------- .nv.constant0.lambda_19967 --------------------------
	.section	.nv.constant0.lambda_19967,"a",@progbits
	.sectionflags	@""
	.align	4
.nv.constant0.lambda_19967:
	.zero		984


//--------------------- .nv.constant0.lambda_19830 --------------------------
	.section	.nv.constant0.lambda_19830,"a",@progbits
	.sectionflags	@""
	.align	4
.nv.constant0.lambda_19830:
	.zero		984


//--------------------- SYMBOLS --------------------------

	.type		.nv.reservedSmem.offset0,@object
	.size		.nv.reservedSmem.offset0,0x4
